	.headerflags	@"EF_CUDA_TEXMODE_UNIFIED EF_CUDA_64BIT_ADDRESS EF_CUDA_ACCELERATORS EF_CUDA_SM90 EF_CUDA_VIRTUAL_SM(EF_CUDA_SM90)"
	.elftype	@"ET_EXEC"


//--------------------- .nv.info                  --------------------------
	.section	.nv.info,"",@"SHT_CUDA_INFO"
	.align	4


	//----- nvinfo : EIATTR_REGCOUNT
	.align		4
        /*0000*/ 	.byte	0x04, 0x2f
        /*0002*/ 	.short	(.L_1 - .L_0)
	.align		4
.L_0:
        /*0004*/ 	.word	index@(triton_poi_fused_max_pool2d_with_indices_0)
        /*0008*/ 	.word	0x00000024


	//----- nvinfo : EIATTR_MIN_STACK_SIZE
	.align		4
.L_1:
        /*000c*/ 	.byte	0x04, 0x12
        /*000e*/ 	.short	(.L_3 - .L_2)
	.align		4
.L_2:
        /*0010*/ 	.word	index@(triton_poi_fused_max_pool2d_with_indices_0)
        /*0014*/ 	.word	0x00000000


	//----- nvinfo : EIATTR_FRAME_SIZE
	.align		4
.L_3:
        /*0018*/ 	.byte	0x04, 0x11
        /*001a*/ 	.short	(.L_5 - .L_4)
	.align		4
.L_4:
        /*001c*/ 	.word	index@(triton_poi_fused_max_pool2d_with_indices_0)
        /*0020*/ 	.word	0x00000000


	//----- nvinfo : EIATTR_MIN_STACK_SIZE
	.align		4
.L_5:
        /*0024*/ 	.byte	0x04, 0x12
        /*0026*/ 	.short	(.L_7 - .L_6)
	.align		4
.L_6:
        /*0028*/ 	.word	index@(triton_poi_fused_max_pool2d_with_indices_0)
        /*002c*/ 	.word	0x00000000
.L_7:


//--------------------- .nv.info.triton_poi_fused_max_pool2d_with_indices_0 --------------------------
	.section	.nv.info.triton_poi_fused_max_pool2d_with_indices_0,"",@"SHT_CUDA_INFO"
	.sectionflags	@""
	.align	4


	//----- nvinfo : EIATTR_CUDA_API_VERSION
	.align		4
        /*0000*/ 	.byte	0x04, 0x37
        /*0002*/ 	.short	(.L_9 - .L_8)
.L_8:
        /*0004*/ 	.word	0x0000007c


	//----- nvinfo : EIATTR_KPARAM_INFO
	.align		4
.L_9:
        /*0008*/ 	.byte	0x04, 0x17
        /*000a*/ 	.short	(.L_11 - .L_10)
.L_10:
        /*000c*/ 	.word	0x00000000
        /*0010*/ 	.short	0x0002
        /*0012*/ 	.short	0x0010
        /*0014*/ 	.byte	0x00, 0xf0, 0x11, 0x00


	//----- nvinfo : EIATTR_KPARAM_INFO
	.align		4
.L_11:
        /*0018*/ 	.byte	0x04, 0x17
        /*001a*/ 	.short	(.L_13 - .L_12)
.L_12:
        /*001c*/ 	.word	0x00000000
        /*0020*/ 	.short	0x0001
        /*0022*/ 	.short	0x0008
        /*0024*/ 	.byte	0x00, 0xf4, 0x21, 0x00


	//----- nvinfo : EIATTR_KPARAM_INFO
	.align		4
.L_13:
        /*0028*/ 	.byte	0x04, 0x17
        /*002a*/ 	.short	(.L_15 - .L_14)
.L_14:
        /*002c*/ 	.word	0x00000000
        /*0030*/ 	.short	0x0000
        /*0032*/ 	.short	0x0000
        /*0034*/ 	.byte	0x00, 0xf4, 0x21, 0x00


	//----- nvinfo : EIATTR_SPARSE_MMA_MASK
	.align		4
.L_15:
        /*0038*/ 	.byte	0x03, 0x50
        /*003a*/ 	.short	0x0000


	//----- nvinfo : EIATTR_MAXREG_COUNT
	.align		4
        /*003c*/ 	.byte	0x03, 0x1b
        /*003e*/ 	.short	0x00ff


	//----- nvinfo : EIATTR_EXIT_INSTR_OFFSETS
	.align		4
        /*0040*/ 	.byte	0x04, 0x1c
        /*0042*/ 	.short	(.L_17 - .L_16)


	//   ....[0]....
.L_16:
        /*0044*/ 	.word	0x00000730


	//   ....[1]....
        /*0048*/ 	.word	0x00000750


	//----- nvinfo : EIATTR_REQNTID
	.align		4
.L_17:
        /*004c*/ 	.byte	0x04, 0x10
        /*004e*/ 	.short	(.L_19 - .L_18)
.L_18:
        /*0050*/ 	.word	0x00000020
        /*0054*/ 	.word	0x00000001
        /*0058*/ 	.word	0x00000001


	//----- nvinfo : EIATTR_CBANK_PARAM_SIZE
	.align		4
.L_19:
        /*005c*/ 	.byte	0x03, 0x19
        /*005e*/ 	.short	0x0014


	//----- nvinfo : EIATTR_PARAM_CBANK
	.align		4
        /*0060*/ 	.byte	0x04, 0x0a
        /*0062*/ 	.short	(.L_21 - .L_20)
	.align		4
.L_20:
        /*0064*/ 	.word	index@(.nv.constant0.triton_poi_fused_max_pool2d_with_indices_0)
        /*0068*/ 	.short	0x0210
        /*006a*/ 	.short	0x0014


	//----- nvinfo : EIATTR_SW_WAR
	.align		4
.L_21:
        /*006c*/ 	.byte	0x04, 0x36
        /*006e*/ 	.short	(.L_23 - .L_22)
.L_22:
        /*0070*/ 	.word	0x00000008
.L_23:


//--------------------- .nv.callgraph             --------------------------
	.section	.nv.callgraph,"",@"SHT_CUDA_CALLGRAPH"
	.align	4
	.sectionentsize	8
	.align		4
        /*0000*/ 	.word	0x00000000
	.align		4
        /*0004*/ 	.word	0xffffffff
	.align		4
        /*0008*/ 	.word	0x00000000
	.align		4
        /*000c*/ 	.word	0xfffffffe
	.align		4
        /*0010*/ 	.word	0x00000000
	.align		4
        /*0014*/ 	.word	0xfffffffd
	.align		4
        /*0018*/ 	.word	0x00000000
	.align		4
        /*001c*/ 	.word	0xfffffffc


//--------------------- .text.triton_poi_fused_max_pool2d_with_indices_0 --------------------------
	.section	.text.triton_poi_fused_max_pool2d_with_indices_0,"ax",@progbits
	.align	128
        .global         triton_poi_fused_max_pool2d_with_indices_0
        .type           triton_poi_fused_max_pool2d_with_indices_0,@function
        .size           triton_poi_fused_max_pool2d_with_indices_0,(.L_x_1 - triton_poi_fused_max_pool2d_with_indices_0)
        .other          triton_poi_fused_max_pool2d_with_indices_0,@"STO_CUDA_ENTRY STV_DEFAULT"
triton_poi_fused_max_pool2d_with_indices_0:
.text.triton_poi_fused_max_pool2d_with_indices_0:
[----:B------:R-:W0:Y:S01]  /*0000*/  LDC R1, c[0x0][0x28] ;  /* 0x00000a00ff017b82 */ /* 0x000e220000000800 */
[----:B------:R-:W1:Y:S01]  /*0010*/  S2R R3, SR_TID.X ;  /* 0x0000000000037919 */ /* 0x000e620000002100 */
[----:B------:R-:W-:Y:S01]  /*0020*/  IMAD.MOV.U32 R33, RZ, RZ, RZ ;  /* 0x000000ffff217224 */ /* 0x000fe200078e00ff */
[----:B------:R-:W-:Y:S01]  /*0030*/  ULDC.64 UR4, c[0x0][0x208] ;  /* 0x0000820000047ab9 */ /* 0x000fe20000000a00 */
[----:B------:R-:W2:Y:S01]  /*0040*/  S2R R0, SR_CTAID.X ;  /* 0x0000000000007919 */ /* 0x000ea20000002500 */
[----:B-1----:R-:W-:Y:S02]  /*0050*/  IMAD.SHL.U32 R3, R3, 0x2, RZ ;  /* 0x0000000203037824 */ /* 0x002fe400078e00ff */
[----:B--2---:R-:W-:Y:S01]  /*0060*/  IMAD.SHL.U32 R4, R0, 0x40, RZ ;  /* 0x0000004000047824 */ /* 0x004fe200078e00ff */
[--C-:B------:R-:W-:Y:S02]  /*0070*/  SHF.R.U32.HI R5, RZ, 0x19, R0.reuse ;  /* 0x00000019ff057819 */ /* 0x100fe40000011600 */
[----:B------:R-:W-:-:S02]  /*0080*/  SHF.R.S32.HI R7, RZ, 0x19, R0 ;  /* 0x00000019ff077819 */ /* 0x000fc40000011400 */
[----:B------:R-:W-:Y:S02]  /*0090*/  LOP3.LUT R0, R4, 0x3e, R3, 0xf8, !PT ;  /* 0x0000003e04007812 */ /* 0x000fe400078ef803 */
[----:B------:R-:W-:Y:S01]  /*00a0*/  SGXT.U32 R5, R5, 0x1 ;  /* 0x000000010505781a */ /* 0x000fe20000000000 */
[----:B------:R-:W1:Y:S01]  /*00b0*/  LDC.64 R2, c[0x0][0x210] ;  /* 0x00008400ff027b82 */ /* 0x000e620000000a00 */
[----:B------:R-:W-:Y:S02]  /*00c0*/  SGXT R7, R7, 0x1 ;  /* 0x000000010707781a */ /* 0x000fe40000000200 */
[----:B------:R-:W-:Y:S02]  /*00d0*/  SHF.R.S32.HI R6, RZ, 0x1, R0 ;  /* 0x00000001ff067819 */ /* 0x000fe40000011400 */
[----:B------:R-:W-:Y:S02]  /*00e0*/  LEA.HI R8, R7, R0, RZ, 0x2 ;  /* 0x0000000007087211 */ /* 0x000fe400078f10ff */
[----:B------:R-:W-:Y:S01]  /*00f0*/  ISETP.GE.AND P0, PT, R0, 0x40, PT ;  /* 0x000000400000780c */ /* 0x000fe20003f06270 */
[----:B------:R-:W-:-:S02]  /*0100*/  IMAD.IADD R7, R5, 0x1, R6 ;  /* 0x0000000105077824 */ /* 0x000fc400078e0206 */
[----:B------:R-:W-:-:S03]  /*0110*/  IMAD.SHL.U32 R8, R8, 0x4, RZ ;  /* 0x0000000408087824 */ /* 0x000fc600078e00ff */
[----:B------:R-:W-:Y:S02]  /*0120*/  LOP3.LUT R7, R7, 0xfffffffe, RZ, 0xc0, !PT ;  /* 0xfffffffe07077812 */ /* 0x000fe400078ec0ff */
[----:B------:R-:W-:-:S03]  /*0130*/  LOP3.LUT R8, R8, 0xfffffff0, RZ, 0xc0, !PT ;  /* 0xfffffff008087812 */ /* 0x000fc600078ec0ff */
[----:B------:R-:W-:Y:S02]  /*0140*/  IMAD.IADD R7, R6, 0x1, -R7 ;  /* 0x0000000106077824 */ /* 0x000fe400078e0a07 */
[----:B------:R-:W-:Y:S02]  /*0150*/  VIADD R6, R4, 0x1 ;  /* 0x0000000104067836 */ /* 0x000fe40000000000 */
[----:B------:R-:W-:Y:S02]  /*0160*/  IMAD R19, R7, 0x4, R8 ;  /* 0x0000000407137824 */ /* 0x000fe400078e0208 */
[----:B------:R-:W-:Y:S02]  /*0170*/  IMAD.IADD R5, R6, 0x1, R5 ;  /* 0x0000000106057824 */ /* 0x000fe400078e0205 */
[----:B-1----:R-:W-:-:S03]  /*0180*/  IMAD.WIDE R8, R19, 0x4, R2 ;  /* 0x0000000413087825 */ /* 0x002fc600078e0202 */
[----:B------:R-:W-:Y:S02]  /*0190*/  LOP3.LUT R7, R5, 0xffffffc2, RZ, 0xc0, !PT ;  /* 0xffffffc205077812 */ /* 0x000fe400078ec0ff */
[----:B------:R-:W-:Y:S01]  /*01a0*/  CS2R R4, SRZ ;  /* 0x0000000000047805 */ /* 0x000fe2000001ff00 */
[----:B------:R-:W2:Y:S02]  /*01b0*/  @!P0 LDG.E R33, desc[UR4][R8.64+0x4] ;  /* 0x0000040408218981 */ /* 0x000ea4000c1e1900 */
[----:B------:R-:W-:-:S03]  /*01c0*/  IMAD.IADD R17, R6, 0x1, -R7 ;  /* 0x0000000106117824 */ /* 0x000fc600078e0a07 */
[----:B------:R-:W2:Y:S01]  /*01d0*/  @!P0 LDG.E.64 R4, desc[UR4][R8.64] ;  /* 0x0000000408048981 */ /* 0x000ea2000c1e1b00 */
[----:B------:R-:W-:Y:S02]  /*01e0*/  IMAD.MOV.U32 R20, RZ, RZ, RZ ;  /* 0x000000ffff147224 */ /* 0x000fe400078e00ff */
[----:B------:R-:W-:Y:S01]  /*01f0*/  IMAD.WIDE R14, R17, 0x4, R8 ;  /* 0x00000004110e7825 */ /* 0x000fe200078e0208 */
[----:B------:R-:W-:-:S04]  /*0200*/  CS2R R6, SRZ ;  /* 0x0000000000067805 */ /* 0x000fc8000001ff00 */
[----:B------:R1:W3:Y:S01]  /*0210*/  @!P0 LDG.E R20, desc[UR4][R14.64+0x4] ;  /* 0x000004040e148981 */ /* 0x0002e2000c1e1900 */
[C---:B------:R-:W-:Y:S01]  /*0220*/  VIADD R11, R19.reuse, 0x4 ;  /* 0x00000004130b7836 */ /* 0x040fe20000000000 */
[----:B------:R-:W-:Y:S01]  /*0230*/  CS2R R30, SRZ ;  /* 0x00000000001e7805 */ /* 0x000fe2000001ff00 */
[----:B------:R-:W-:Y:S01]  /*0240*/  VIADD R13, R19, 0x5 ;  /* 0x00000005130d7836 */ /* 0x000fe20000000000 */
[----:B------:R4:W5:Y:S01]  /*0250*/  @!P0 LDG.E.64 R6, desc[UR4][R8.64+0x8] ;  /* 0x0000080408068981 */ /* 0x000962000c1e1b00 */
[----:B------:R-:W-:-:S04]  /*0260*/  IMAD.WIDE R10, R11, 0x4, R2 ;  /* 0x000000040b0a7825 */ /* 0x000fc800078e0202 */
[----:B------:R-:W-:Y:S01]  /*0270*/  IMAD.WIDE R12, R13, 0x4, R2 ;  /* 0x000000040d0c7825 */ /* 0x000fe200078e0202 */
[----:B------:R4:W5:Y:S03]  /*0280*/  @!P0 LDG.E.64 R30, desc[UR4][R10.64] ;  /* 0x000000040a1e8981 */ /* 0x000966000c1e1b00 */
[----:B------:R-:W-:Y:S02]  /*0290*/  IMAD.MOV.U32 R29, RZ, RZ, RZ ;  /* 0x000000ffff1d7224 */ /* 0x000fe400078e00ff */
[----:B------:R-:W-:Y:S02]  /*02a0*/  IMAD.MOV.U32 R18, RZ, RZ, RZ ;  /* 0x000000ffff127224 */ /* 0x000fe400078e00ff */
[----:B-1----:R-:W-:Y:S02]  /*02b0*/  IMAD.WIDE R14, R17, 0x4, R12 ;  /* 0x00000004110e7825 */ /* 0x002fe400078e020c */
[----:B------:R1:W5:Y:S02]  /*02c0*/  @!P0 LDG.E R29, desc[UR4][R12.64] ;  /* 0x000000040c1d8981 */ /* 0x000364000c1e1900 */
[----:B------:R-:W-:-:S02]  /*02d0*/  VIADD R21, R19, 0x6 ;  /* 0x0000000613157836 */ /* 0x000fc40000000000 */
[----:B------:R1:W5:Y:S01]  /*02e0*/  @!P0 LDG.E R18, desc[UR4][R14.64] ;  /* 0x000000040e128981 */ /* 0x000362000c1e1900 */
[----:B------:R-:W-:Y:S01]  /*02f0*/  CS2R R26, SRZ ;  /* 0x00000000001a7805 */ /* 0x000fe2000001ff00 */
[----:B----4-:R-:W-:Y:S01]  /*0300*/  IMAD.WIDE R8, R21, 0x4, R2 ;  /* 0x0000000415087825 */ /* 0x010fe200078e0202 */
[----:B------:R-:W-:-:S03]  /*0310*/  CS2R R24, SRZ ;  /* 0x0000000000187805 */ /* 0x000fc6000001ff00 */
[C---:B------:R-:W-:Y:S01]  /*0320*/  VIADD R21, R19.reuse, 0x8 ;  /* 0x0000000813157836 */ /* 0x040fe20000000000 */
[----:B------:R4:W5:Y:S01]  /*0330*/  @!P0 LDG.E.64 R26, desc[UR4][R8.64] ;  /* 0x00000004081a8981 */ /* 0x000962000c1e1b00 */
[----:B------:R-:W-:Y:S02]  /*0340*/  VIADD R23, R19, 0x9 ;  /* 0x0000000913177836 */ /* 0x000fe40000000000 */
[----:B0-----:R-:W-:-:S04]  /*0350*/  IMAD.WIDE R10, R21, 0x4, R2 ;  /* 0x00000004150a7825 */ /* 0x001fc800078e0202 */
[----:B-1----:R-:W-:Y:S01]  /*0360*/  IMAD.WIDE R12, R23, 0x4, R2 ;  /* 0x00000004170c7825 */ /* 0x002fe200078e0202 */
[----:B------:R-:W5:Y:S03]  /*0370*/  @!P0 LDG.E.64 R24, desc[UR4][R10.64] ;  /* 0x000000040a188981 */ /* 0x000f66000c1e1b00 */
[----:B------:R-:W-:Y:S02]  /*0380*/  IMAD.MOV.U32 R21, RZ, RZ, RZ ;  /* 0x000000ffff157224 */ /* 0x000fe400078e00ff */
[----:B------:R-:W-:Y:S02]  /*0390*/  IMAD.MOV.U32 R16, RZ, RZ, RZ ;  /* 0x000000ffff107224 */ /* 0x000fe400078e00ff */
[----:B------:R-:W-:Y:S02]  /*03a0*/  IMAD.WIDE R14, R17, 0x4, R12 ;  /* 0x00000004110e7825 */ /* 0x000fe400078e020c */
[----:B------:R-:W5:Y:S02]  /*03b0*/  @!P0 LDG.E R21, desc[UR4][R12.64] ;  /* 0x000000040c158981 */ /* 0x000f64000c1e1900 */
[----:B------:R-:W-:-:S02]  /*03c0*/  VIADD R19, R19, 0xa ;  /* 0x0000000a13137836 */ /* 0x000fc40000000000 */
[----:B------:R-:W5:Y:S01]  /*03d0*/  @!P0 LDG.E R16, desc[UR4][R14.64] ;  /* 0x000000040e108981 */ /* 0x000f62000c1e1900 */
[----:B----4-:R-:W-:Y:S01]  /*03e0*/  CS2R R8, SRZ ;  /* 0x0000000000087805 */ /* 0x010fe2000001ff00 */
[----:B------:R-:W-:-:S05]  /*03f0*/  IMAD.WIDE R2, R19, 0x4, R2 ;  /* 0x0000000413027825 */ /* 0x000fca00078e0202 */
[----:B------:R0:W4:Y:S02]  /*0400*/  @!P0 LDG.E.64 R8, desc[UR4][R2.64] ;  /* 0x0000000402088981 */ /* 0x000124000c1e1b00 */
[----:B0-----:R-:W0:Y:S02]  /*0410*/  LDC.64 R2, c[0x0][0x218] ;  /* 0x00008600ff027b82 */ /* 0x001e240000000a00 */
[----:B0-----:R-:W-:Y:S01]  /*0420*/  IMAD.WIDE R2, R0, 0x4, R2 ;  /* 0x0000000400027825 */ /* 0x001fe200078e0202 */
[C---:B--2---:R-:W-:Y:S02]  /*0430*/  FSETP.GT.AND P1, PT, R33.reuse, R4, PT ;  /* 0x000000042100720b */ /* 0x044fe40003f24000 */
[----:B------:R-:W-:Y:S02]  /*0440*/  FSETP.NAN.AND P2, PT, R33, R33, PT ;  /* 0x000000212100720b */ /* 0x000fe40003f48000 */
[----:B---3--:R-:W-:-:S09]  /*0450*/  FSETP.GT.AND P3, PT, R20, R5, PT ;  /* 0x000000051400720b */ /* 0x008fd20003f64000 */
[----:B------:R-:W-:Y:S02]  /*0460*/  @!P1 FSEL R33, R33, R4, P2 ;  /* 0x0000000421219208 */ /* 0x000fe40001000000 */
[----:B-----5:R-:W-:Y:S02]  /*0470*/  FSETP.NAN.AND P1, PT, R7, R7, PT ;  /* 0x000000070700720b */ /* 0x020fe40003f28000 */
[----:B------:R-:W-:Y:S02]  /*0480*/  FSETP.GEU.AND P2, PT, R33, R6, PT ;  /* 0x000000062100720b */ /* 0x000fe40003f4e000 */
[----:B------:R-:W-:-:S04]  /*0490*/  FSETP.NAN.AND P4, PT, R20, R20, PT ;  /* 0x000000141400720b */ /* 0x000fc80003f88000 */
[----:B------:R-:W-:Y:S02]  /*04a0*/  @!P3 FSEL R20, R20, R5, P4 ;  /* 0x000000051414b208 */ /* 0x000fe40002000000 */
[----:B------:R-:W-:Y:S02]  /*04b0*/  FSETP.NAN.AND P3, PT, R30, R30, PT ;  /* 0x0000001e1e00720b */ /* 0x000fe40003f68000 */
[----:B------:R-:W-:Y:S02]  /*04c0*/  FSETP.NAN.AND P4, PT, R31, R31, PT ;  /* 0x0000001f1f00720b */ /* 0x000fe40003f88000 */
[----:B------:R-:W-:Y:S02]  /*04d0*/  FSETP.NAN.AND P5, PT, R6, R6, PT ;  /* 0x000000060600720b */ /* 0x000fe40003fa8000 */
[----:B------:R-:W-:Y:S02]  /*04e0*/  FSETP.GEU.AND P6, PT, R20, R7, PT ;  /* 0x000000071400720b */ /* 0x000fe40003fce000 */
[----:B------:R-:W-:-:S02]  /*04f0*/  @P2 FSEL R6, R6, R33, P5 ;  /* 0x0000002106062208 */ /* 0x000fc40002800000 */
[----:B------:R-:W-:Y:S02]  /*0500*/  @!P1 FSEL R7, R7, R20, !P6 ;  /* 0x0000001407079208 */ /* 0x000fe40007000000 */
[----:B------:R-:W-:Y:S02]  /*0510*/  FSETP.NAN.AND P1, PT, R29, R29, PT ;  /* 0x0000001d1d00720b */ /* 0x000fe40003f28000 */
[----:B------:R-:W-:Y:S02]  /*0520*/  FSETP.NAN.AND P2, PT, R18, R18, PT ;  /* 0x000000121200720b */ /* 0x000fe40003f48000 */
[----:B------:R-:W-:Y:S02]  /*0530*/  FSETP.GEU.AND P5, PT, R6, R30, PT ;  /* 0x0000001e0600720b */ /* 0x000fe40003fae000 */
[----:B------:R-:W-:Y:S02]  /*0540*/  FSETP.GEU.AND P6, PT, R7, R31, PT ;  /* 0x0000001f0700720b */ /* 0x000fe40003fce000 */
[----:B------:R-:W-:-:S02]  /*0550*/  @!P3 FSEL R30, R30, R6, !P5 ;  /* 0x000000061e1eb208 */ /* 0x000fc40006800000 */
        /* <DEDUP_REMOVED lines=19> */
[----:B----4-:R-:W-:Y:S02]  /*0690*/  FSETP.NAN.AND P1, PT, R8, R8, PT ;  /* 0x000000080800720b */ /* 0x010fe40003f28000 */
[----:B------:R-:W-:Y:S02]  /*06a0*/  FSETP.NAN.AND P2, PT, R9, R9, PT ;  /* 0x000000090900720b */ /* 0x000fe40003f48000 */
[----:B------:R-:W-:Y:S02]  /*06b0*/  FSETP.GEU.AND P5, PT, R24, R21, PT ;  /* 0x000000151800720b */ /* 0x000fe40003fae000 */
[----:B------:R-:W-:Y:S02]  /*06c0*/  FSETP.GEU.AND P6, PT, R25, R16, PT ;  /* 0x000000101900720b */ /* 0x000fe40003fce000 */
[----:B------:R-:W-:-:S02]  /*06d0*/  @!P3 FSEL R21, R21, R24, !P5 ;  /* 0x000000181515b208 */ /* 0x000fc40006800000 */
[----:B------:R-:W-:Y:S02]  /*06e0*/  @!P4 FSEL R16, R16, R25, !P6 ;  /* 0x000000191010c208 */ /* 0x000fe40007000000 */
[----:B------:R-:W-:Y:S02]  /*06f0*/  FSETP.GEU.AND P3, PT, R21, R8, PT ;  /* 0x000000081500720b */ /* 0x000fe40003f6e000 */
[----:B------:R-:W-:Y:S02]  /*0700*/  FSETP.GEU.AND P4, PT, R16, R9, PT ;  /* 0x000000091000720b */ /* 0x000fe40003f8e000 */
[----:B------:R-:W-:Y:S02]  /*0710*/  @!P1 SEL R8, R8, R21, !P3 ;  /* 0x0000001508089207 */ /* 0x000fe40005800000 */
[----:B------:R-:W-:Y:S01]  /*0720*/  @!P2 SEL R9, R9, R16, !P4 ;  /* 0x000000100909a207 */ /* 0x000fe20006000000 */
[----:B------:R-:W-:Y:S08]  /*0730*/  @P0 EXIT ;  /* 0x000000000000094d */ /* 0x000ff00003800000 */
[----:B------:R-:W-:Y:S01]  /*0740*/  STG.E.64 desc[UR4][R2.64], R8 ;  /* 0x0000000802007986 */ /* 0x000fe2000c101b04 */
[----:B------:R-:W-:Y:S05]  /*0750*/  EXIT ;  /* 0x000000000000794d */ /* 0x000fea0003800000 */
.L_x_0:
[----:B------:R-:W-:-:S00]  /*0760*/  BRA `(.L_x_0) ;  /* 0xfffffffc00fc7947 */ /* 0x000fc0000383ffff */
[----:B------:R-:W-:-:S00]  /*0770*/  NOP ;  /* 0x0000000000007918 */ /* 0x000fc00000000000 */
        /* <DEDUP_REMOVED lines=8> */
.L_x_1:


//--------------------- .nv.constant0.triton_poi_fused_max_pool2d_with_indices_0 --------------------------
	.section	.nv.constant0.triton_poi_fused_max_pool2d_with_indices_0,"a",@progbits
	.sectionflags	@""
	.align	4
.nv.constant0.triton_poi_fused_max_pool2d_with_indices_0:
	.zero		548
